//
// Generated by NVIDIA NVVM Compiler
//
// Compiler Build ID: CL-36424714
// Cuda compilation tools, release 13.0, V13.0.88
// Based on NVVM 20.0.0
//

.version 9.0
.target sm_100
.address_size 64

	// .globl	_Z15my_first_kernelv
.extern .func  (.param .b32 func_retval0) vprintf
(
	.param .b64 vprintf_param_0,
	.param .b64 vprintf_param_1
)
;
.global .align 1 .b8 $str[69] = {72, 101, 108, 108, 111, 32, 87, 111, 114, 108, 100, 32, 102, 114, 111, 109, 32, 116, 104, 114, 101, 97, 100, 40, 116, 104, 114, 101, 97, 100, 32, 105, 110, 100, 101, 120, 58, 40, 37, 100, 44, 37, 100, 41, 44, 32, 98, 108, 111, 99, 107, 32, 105, 110, 100, 101, 120, 58, 40, 37, 100, 44, 37, 100, 41, 41, 33, 10};

.visible .entry _Z15my_first_kernelv()
{
	.local .align 16 .b8 	__local_depot0[16];
	.reg .b64 	%SP;
	.reg .b64 	%SPL;
	.reg .b32 	%r<7>;
	.reg .b64 	%rd<5>;

	mov.u64 	%SPL, __local_depot0;
	cvta.local.u64 	%SP, %SPL;
	add.u64 	%rd1, %SP, 0;
	add.u64 	%rd2, %SPL, 0;
	mov.u32 	%r1, %tid.x;
	mov.u32 	%r2, %tid.y;
	mov.u32 	%r3, %ctaid.x;
	mov.u32 	%r4, %ctaid.y;
	st.local.v4.u32 	[%rd2], {%r2, %r1, %r4, %r3};
	mov.u64 	%rd3, $str;
	cvta.global.u64 	%rd4, %rd3;
	{ // callseq 0, 0
	.param .b64 param0;
	st.param.b64 	[param0], %rd4;
	.param .b64 param1;
	st.param.b64 	[param1], %rd1;
	.param .b32 retval0;
	call.uni (retval0), 
	vprintf, 
	(
	param0, 
	param1
	);
	ld.param.b32 	%r5, [retval0];
	} // callseq 0
	ret;

}


// ===== COMPILED SASS (sm_100) =====

	.target	sm_100

	.elftype	@"ET_EXEC"


//--------------------- .note.nv.tkinfo           --------------------------
	.section	.note.nv.tkinfo,"",@"SHT_NOTE"
	.sectionflags	@"SHF_NOTE_NV_TKINFO"
	.tkinfo
        /*0018*/ 	.word	0x00000002
        /*0030*/ 	.string	""
        /*0030*/ 	.string	"ptxas"
        /*0030*/ 	.string	"Cuda compilation tools, release 13.0, V13.0.88"
        /*0030*/ 	.string	"Build cuda_13.0.r13.0/compiler.36424714_0"
        /*0030*/ 	.string	"-arch sm_100 -m 64 "



//--------------------- .note.nv.cuinfo           --------------------------
	.section	.note.nv.cuinfo,"",@"SHT_NOTE"
	.sectionflags	@"SHF_NOTE_NV_CUINFO"
        /*0018*/ 	.short	0x0002
        /*001a*/ 	.short	0x0064
        /*001c*/ 	.short	0x0082
	.zero		2


//--------------------- .nv.info                  --------------------------
	.section	.nv.info,"",@"SHT_CUDA_INFO"
	.align	4


	//----- nvinfo : EIATTR_REGCOUNT
	.align		4
        /*0000*/ 	.byte	0x04, 0x2f
        /*0002*/ 	.short	(.L_2 - .L_1)
	.align		4
.L_1:
        /*0004*/ 	.word	index@(_Z15my_first_kernelv)
        /*0008*/ 	.word	0x00000018


	//----- nvinfo : EIATTR_FRAME_SIZE
	.align		4
.L_2:
        /*000c*/ 	.byte	0x04, 0x11
        /*000e*/ 	.short	(.L_4 - .L_3)
	.align		4
.L_3:
        /*0010*/ 	.word	index@(_Z15my_first_kernelv)
        /*0014*/ 	.word	0x00000010


	//----- nvinfo : EIATTR_MIN_STACK_SIZE
	.align		4
.L_4:
        /*0018*/ 	.byte	0x04, 0x12
        /*001a*/ 	.short	(.L_6 - .L_5)
	.align		4
.L_5:
        /*001c*/ 	.word	index@(_Z15my_first_kernelv)
        /*0020*/ 	.word	0x00000010
.L_6:


//--------------------- .nv.compat                --------------------------
	.section	.nv.compat,"",@"SHT_CUDA_COMPAT_INFO"
	.align	4
        /*0000*/ 	.byte	0x02, 0x09, 0x00, 0x00, 0x02, 0x02, 0x01, 0x00, 0x02, 0x05, 0x05, 0x00, 0x03, 0x07, 0x01, 0x01
        /*0010*/ 	.byte	0x02, 0x03, 0x00, 0x00, 0x02, 0x06, 0x01, 0x00, 0x04, 0x0b, 0x08, 0x00, 0x09, 0x00, 0x00, 0x00
        /*0020*/ 	.byte	0x00, 0x00, 0x00, 0x00


//--------------------- .nv.info._Z15my_first_kernelv --------------------------
	.section	.nv.info._Z15my_first_kernelv,"",@"SHT_CUDA_INFO"
	.sectionflags	@""
	.align	4


	//----- nvinfo : EIATTR_CUDA_API_VERSION
	.align		4
        /*0000*/ 	.byte	0x04, 0x37
        /*0002*/ 	.short	(.L_8 - .L_7)
.L_7:
        /*0004*/ 	.word	0x00000082


	//----- nvinfo : EIATTR_SPARSE_MMA_MASK
	.align		4
.L_8:
        /*0008*/ 	.byte	0x03, 0x50
        /*000a*/ 	.short	0x0000


	//----- nvinfo : EIATTR_MAXREG_COUNT
	.align		4
        /*000c*/ 	.byte	0x03, 0x1b
        /*000e*/ 	.short	0x00ff


	//----- nvinfo : EIATTR_EXTERNS
	.align		4
        /*0010*/ 	.byte	0x04, 0x0f
        /*0012*/ 	.short	(.L_10 - .L_9)


	//   ....[0]....
	.align		4
.L_9:
        /*0014*/ 	.word	index@(vprintf)


	//----- nvinfo : EIATTR_MERCURY_ISA_VERSION
	.align		4
.L_10:
        /*0018*/ 	.byte	0x03, 0x5f
        /*001a*/ 	.short	0x0101


	//----- nvinfo : EIATTR_VRC_CTA_INIT_COUNT
	.align		4
        /*001c*/ 	.byte	0x02, 0x4a
	.zero		1
	.zero		1


	//----- nvinfo : EIATTR_SYSCALL_OFFSETS
	.align		4
        /*0020*/ 	.byte	0x04, 0x46
        /*0022*/ 	.short	(.L_12 - .L_11)


	//   ....[0]....
.L_11:
        /*0024*/ 	.word	0x00000110


	//----- nvinfo : EIATTR_EXIT_INSTR_OFFSETS
	.align		4
.L_12:
        /*0028*/ 	.byte	0x04, 0x1c
        /*002a*/ 	.short	(.L_14 - .L_13)


	//   ....[0]....
.L_13:
        /*002c*/ 	.word	0x00000120


	//----- nvinfo : EIATTR_SW_WAR
	.align		4
.L_14:
        /*0030*/ 	.byte	0x04, 0x36
        /*0032*/ 	.short	(.L_16 - .L_15)
.L_15:
        /*0034*/ 	.word	0x00000008
.L_16:


//--------------------- .nv.callgraph             --------------------------
	.section	.nv.callgraph,"",@"SHT_CUDA_CALLGRAPH"
	.align	4
	.sectionentsize	8
	.align		4
        /*0000*/ 	.word	0x00000000
	.align		4
        /*0004*/ 	.word	0xffffffff
	.align		4
        /*0008*/ 	.word	index@(_Z15my_first_kernelv)
	.align		4
        /*000c*/ 	.word	index@(vprintf)
	.align		4
        /*0010*/ 	.word	0x00000000
	.align		4
        /*0014*/ 	.word	0xfffffffe
	.align		4
        /*0018*/ 	.word	0x00000000
	.align		4
        /*001c*/ 	.word	0xfffffffd
	.align		4
        /*0020*/ 	.word	0x00000000
	.align		4
        /*0024*/ 	.word	0xfffffffc


//--------------------- .nv.constant4             --------------------------
	.section	.nv.constant4,"a",@progbits
	.align	8
	.align		8
.nv.constant4:
        /*0000*/ 	.dword	vprintf
	.align		8
        /*0008*/ 	.dword	$str


//--------------------- .text._Z15my_first_kernelv --------------------------
	.section	.text._Z15my_first_kernelv,"ax",@progbits
	.align	128
        .global         _Z15my_first_kernelv
        .type           _Z15my_first_kernelv,@function
        .size           _Z15my_first_kernelv,(.L_x_2 - _Z15my_first_kernelv)
        .other          _Z15my_first_kernelv,@"STO_CUDA_ENTRY STV_DEFAULT"
_Z15my_first_kernelv:
.text._Z15my_first_kernelv:
[----:B------:R-:W0:Y:S01]  /*0000*/  LDC R1, c[0x0][0x37c] ;  /* 0x0000df00ff017b82 */ /* 0x000e220000000800 */
[----:B------:R-:W1:Y:S01]  /*0010*/  S2R R9, SR_TID.X ;  /* 0x0000000000097919 */ /* 0x000e620000002100 */
[----:B0-----:R-:W-:Y:S01]  /*0020*/  VIADD R1, R1, 0xfffffff0 ;  /* 0xfffffff001017836 */ /* 0x001fe20000000000 */
[----:B------:R-:W-:Y:S01]  /*0030*/  MOV R0, 0x0 ;  /* 0x0000000000007802 */ /* 0x000fe20000000f00 */
[----:B------:R-:W0:Y:S01]  /*0040*/  LDCU UR4, c[0x0][0x2f8] ;  /* 0x00005f00ff0477ac */ /* 0x000e220008000800 */
[----:B------:R-:W1:Y:S03]  /*0050*/  S2R R8, SR_TID.Y ;  /* 0x0000000000087919 */ /* 0x000e660000002200 */
[----:B------:R2:W3:Y:S01]  /*0060*/  LDC.64 R2, c[0x4][R0] ;  /* 0x0100000000027b82 */ /* 0x0004e20000000a00 */
[----:B------:R-:W4:Y:S01]  /*0070*/  LDCU.64 UR6, c[0x4][0x8] ;  /* 0x01000100ff0677ac */ /* 0x000f220008000a00 */
[----:B------:R-:W1:Y:S01]  /*0080*/  S2R R11, SR_CTAID.X ;  /* 0x00000000000b7919 */ /* 0x000e620000002500 */
[----:B------:R-:W5:Y:S01]  /*0090*/  LDCU UR5, c[0x0][0x2fc] ;  /* 0x00005f80ff0577ac */ /* 0x000f620008000800 */
[----:B------:R-:W1:Y:S01]  /*00a0*/  S2R R10, SR_CTAID.Y ;  /* 0x00000000000a7919 */ /* 0x000e620000002600 */
[----:B0-----:R-:W-:Y:S01]  /*00b0*/  IADD3 R6, P0, PT, R1, UR4, RZ ;  /* 0x0000000401067c10 */ /* 0x001fe2000ff1e0ff */
[----:B----4-:R-:W-:Y:S01]  /*00c0*/  IMAD.U32 R4, RZ, RZ, UR6 ;  /* 0x00000006ff047e24 */ /* 0x010fe2000f8e00ff */
[----:B------:R-:W-:-:S03]  /*00d0*/  MOV R5, UR7 ;  /* 0x0000000700057c02 */ /* 0x000fc60008000f00 */
[----:B-----5:R-:W-:Y:S01]  /*00e0*/  IMAD.X R7, RZ, RZ, UR5, P0 ;  /* 0x00000005ff077e24 */ /* 0x020fe200080e06ff */
[----:B-1----:R2:W-:Y:S07]  /*00f0*/  STL.128 [R1], R8 ;  /* 0x0000000801007387 */ /* 0x0025ee0000100c00 */
[----:B------:R-:W-:-:S07]  /*0100*/  LEPC R20, `(.L_x_0) ;  /* 0x000000001014794e */ /* 0x000fce0000000000 */
[----:B--23--:R-:W-:Y:S05]  /*0110*/  CALL.ABS.NOINC R2 ;  /* 0x0000000002007343 */ /* 0x00cfea0003c00000 */
.L_x_0:
[----:B------:R-:W-:Y:S05]  /*0120*/  EXIT ;  /* 0x000000000000794d */ /* 0x000fea0003800000 */
.L_x_1:
[----:B------:R-:W-:-:S00]  /*0130*/  BRA `(.L_x_1) ;  /* 0xfffffffc00fc7947 */ /* 0x000fc0000383ffff */
[----:B------:R-:W-:-:S00]  /*0140*/  NOP ;  /* 0x0000000000007918 */ /* 0x000fc00000000000 */
        /* <DEDUP_REMOVED lines=11> */
.L_x_2:


//--------------------- .nv.global.init           --------------------------
	.section	.nv.global.init,"aw",@progbits
.nv.global.init:
	.type		$str,@object
	.size		$str,(.L_0 - $str)
$str:
        /*0000*/ 	.byte	0x48, 0x65, 0x6c, 0x6c, 0x6f, 0x20, 0x57, 0x6f, 0x72, 0x6c, 0x64, 0x20, 0x66, 0x72, 0x6f, 0x6d
        /*0010*/ 	.byte	0x20, 0x74, 0x68, 0x72, 0x65, 0x61, 0x64, 0x28, 0x74, 0x68, 0x72, 0x65, 0x61, 0x64, 0x20, 0x69
        /*0020*/ 	.byte	0x6e, 0x64, 0x65, 0x78, 0x3a, 0x28, 0x25, 0x64, 0x2c, 0x25, 0x64, 0x29, 0x2c, 0x20, 0x62, 0x6c
        /*0030*/ 	.byte	0x6f, 0x63, 0x6b, 0x20, 0x69, 0x6e, 0x64, 0x65, 0x78, 0x3a, 0x28, 0x25, 0x64, 0x2c, 0x25, 0x64
        /*0040*/ 	.byte	0x29, 0x29, 0x21, 0x0a, 0x00
.L_0:


//--------------------- .nv.shared.reserved.0     --------------------------
	.section	.nv.shared.reserved.0,"aw",@nobits
	.weak		__nv_reservedSMEM_offset_0_alias
	.size		__nv_reservedSMEM_offset_0_alias, 0, 64
	.other		__nv_reservedSMEM_offset_0_alias,@"STO_CUDA_RESERVED_SHARED STV_DEFAULT"
__nv_reservedSMEM_offset_0_alias:
	.zero		0
	.zero		64


//--------------------- .nv.constant0._Z15my_first_kernelv --------------------------
	.section	.nv.constant0._Z15my_first_kernelv,"a",@progbits
	.sectionflags	@""
	.align	4
.nv.constant0._Z15my_first_kernelv:
	.zero		896


//--------------------- SYMBOLS --------------------------

	.type		.nv.reservedSmem.offset0,@object
	.size		.nv.reservedSmem.offset0,0x4
	.type		vprintf,@function
